//
// Generated by NVIDIA NVVM Compiler
//
// Compiler Build ID: CL-36424714
// Cuda compilation tools, release 13.0, V13.0.88
// Based on NVVM 20.0.0
//

.version 9.0
.target sm_100
.address_size 64

	// .globl	_Z22heavy_operation_kernelv

.visible .entry _Z22heavy_operation_kernelv()
{


	ret;

}


// ===== COMPILED SASS (sm_100) =====

	.target	sm_100

	.elftype	@"ET_EXEC"


//--------------------- .note.nv.tkinfo           --------------------------
	.section	.note.nv.tkinfo,"",@"SHT_NOTE"
	.sectionflags	@"SHF_NOTE_NV_TKINFO"
	.tkinfo
        /*0018*/ 	.word	0x00000002
        /*0030*/ 	.string	""
        /*0030*/ 	.string	"ptxas"
        /*0030*/ 	.string	"Cuda compilation tools, release 13.0, V13.0.88"
        /*0030*/ 	.string	"Build cuda_13.0.r13.0/compiler.36424714_0"
        /*0030*/ 	.string	"-arch sm_100 -m 64 "



//--------------------- .note.nv.cuinfo           --------------------------
	.section	.note.nv.cuinfo,"",@"SHT_NOTE"
	.sectionflags	@"SHF_NOTE_NV_CUINFO"
        /*0018*/ 	.short	0x0002
        /*001a*/ 	.short	0x0064
        /*001c*/ 	.short	0x0082
	.zero		2


//--------------------- .nv.info                  --------------------------
	.section	.nv.info,"",@"SHT_CUDA_INFO"
	.align	4


	//----- nvinfo : EIATTR_REGCOUNT
	.align		4
        /*0000*/ 	.byte	0x04, 0x2f
        /*0002*/ 	.short	(.L_1 - .L_0)
	.align		4
.L_0:
        /*0004*/ 	.word	index@(_Z22heavy_operation_kernelv)
        /*0008*/ 	.word	0x00000004


	//----- nvinfo : EIATTR_FRAME_SIZE
	.align		4
.L_1:
        /*000c*/ 	.byte	0x04, 0x11
        /*000e*/ 	.short	(.L_3 - .L_2)
	.align		4
.L_2:
        /*0010*/ 	.word	index@(_Z22heavy_operation_kernelv)
        /*0014*/ 	.word	0x00000000


	//----- nvinfo : EIATTR_MIN_STACK_SIZE
	.align		4
.L_3:
        /*0018*/ 	.byte	0x04, 0x12
        /*001a*/ 	.short	(.L_5 - .L_4)
	.align		4
.L_4:
        /*001c*/ 	.word	index@(_Z22heavy_operation_kernelv)
        /*0020*/ 	.word	0x00000000
.L_5:


//--------------------- .nv.compat                --------------------------
	.section	.nv.compat,"",@"SHT_CUDA_COMPAT_INFO"
	.align	4
        /*0000*/ 	.byte	0x02, 0x09, 0x00, 0x00, 0x02, 0x02, 0x01, 0x00, 0x02, 0x05, 0x05, 0x00, 0x03, 0x07, 0x01, 0x01
        /*0010*/ 	.byte	0x02, 0x03, 0x00, 0x00, 0x02, 0x06, 0x01, 0x00, 0x04, 0x0b, 0x08, 0x00, 0x09, 0x00, 0x00, 0x00
        /*0020*/ 	.byte	0x00, 0x00, 0x00, 0x00


//--------------------- .nv.info._Z22heavy_operation_kernelv --------------------------
	.section	.nv.info._Z22heavy_operation_kernelv,"",@"SHT_CUDA_INFO"
	.sectionflags	@""
	.align	4


	//----- nvinfo : EIATTR_CUDA_API_VERSION
	.align		4
        /*0000*/ 	.byte	0x04, 0x37
        /*0002*/ 	.short	(.L_7 - .L_6)
.L_6:
        /*0004*/ 	.word	0x00000082


	//----- nvinfo : EIATTR_SPARSE_MMA_MASK
	.align		4
.L_7:
        /*0008*/ 	.byte	0x03, 0x50
        /*000a*/ 	.short	0x0000


	//----- nvinfo : EIATTR_MAXREG_COUNT
	.align		4
        /*000c*/ 	.byte	0x03, 0x1b
        /*000e*/ 	.short	0x00ff


	//----- nvinfo : EIATTR_MERCURY_ISA_VERSION
	.align		4
        /*0010*/ 	.byte	0x03, 0x5f
        /*0012*/ 	.short	0x0101


	//----- nvinfo : EIATTR_VRC_CTA_INIT_COUNT
	.align		4
        /*0014*/ 	.byte	0x02, 0x4a
	.zero		1
	.zero		1


	//----- nvinfo : EIATTR_EXIT_INSTR_OFFSETS
	.align		4
        /*0018*/ 	.byte	0x04, 0x1c
        /*001a*/ 	.short	(.L_9 - .L_8)


	//   ....[0]....
.L_8:
        /*001c*/ 	.word	0x00000010


	//----- nvinfo : EIATTR_SW_WAR
	.align		4
.L_9:
        /*0020*/ 	.byte	0x04, 0x36
        /*0022*/ 	.short	(.L_11 - .L_10)
.L_10:
        /*0024*/ 	.word	0x00000008
.L_11:


//--------------------- .nv.callgraph             --------------------------
	.section	.nv.callgraph,"",@"SHT_CUDA_CALLGRAPH"
	.align	4
	.sectionentsize	8
	.align		4
        /*0000*/ 	.word	0x00000000
	.align		4
        /*0004*/ 	.word	0xffffffff
	.align		4
        /*0008*/ 	.word	0x00000000
	.align		4
        /*000c*/ 	.word	0xfffffffe
	.align		4
        /*0010*/ 	.word	0x00000000
	.align		4
        /*0014*/ 	.word	0xfffffffd
	.align		4
        /*0018*/ 	.word	0x00000000
	.align		4
        /*001c*/ 	.word	0xfffffffc


//--------------------- .text._Z22heavy_operation_kernelv --------------------------
	.section	.text._Z22heavy_operation_kernelv,"ax",@progbits
	.align	128
        .global         _Z22heavy_operation_kernelv
        .type           _Z22heavy_operation_kernelv,@function
        .size           _Z22heavy_operation_kernelv,(.L_x_1 - _Z22heavy_operation_kernelv)
        .other          _Z22heavy_operation_kernelv,@"STO_CUDA_ENTRY STV_DEFAULT"
_Z22heavy_operation_kernelv:
.text._Z22heavy_operation_kernelv:
[----:B------:R-:W-:Y:S01]  /*0000*/  LDC R1, c[0x0][0x37c] ;  /* 0x0000df00ff017b82 */ /* 0x000fe20000000800 */
[----:B------:R-:W-:Y:S05]  /*0010*/  EXIT ;  /* 0x000000000000794d */ /* 0x000fea0003800000 */
.L_x_0:
[----:B------:R-:W-:-:S00]  /*0020*/  BRA `(.L_x_0) ;  /* 0xfffffffc00fc7947 */ /* 0x000fc0000383ffff */
[----:B------:R-:W-:-:S00]  /*0030*/  NOP ;  /* 0x0000000000007918 */ /* 0x000fc00000000000 */
        /* <DEDUP_REMOVED lines=12> */
.L_x_1:


//--------------------- .nv.shared.reserved.0     --------------------------
	.section	.nv.shared.reserved.0,"aw",@nobits
	.weak		__nv_reservedSMEM_offset_0_alias
	.size		__nv_reservedSMEM_offset_0_alias, 0, 64
	.other		__nv_reservedSMEM_offset_0_alias,@"STO_CUDA_RESERVED_SHARED STV_DEFAULT"
__nv_reservedSMEM_offset_0_alias:
	.zero		0
	.zero		64


//--------------------- .nv.constant0._Z22heavy_operation_kernelv --------------------------
	.section	.nv.constant0._Z22heavy_operation_kernelv,"a",@progbits
	.sectionflags	@""
	.align	4
.nv.constant0._Z22heavy_operation_kernelv:
	.zero		896


//--------------------- SYMBOLS --------------------------

	.type		.nv.reservedSmem.offset0,@object
	.size		.nv.reservedSmem.offset0,0x4
